//
// Generated by NVIDIA NVVM Compiler
//
// Compiler Build ID: CL-36424714
// Cuda compilation tools, release 13.0, V13.0.88
// Based on NVVM 20.0.0
//

.version 9.0
.target sm_100
.address_size 64

	// .globl	_Z28cross_entropy_forward_kernelPKfPKiPfii

.visible .entry _Z28cross_entropy_forward_kernelPKfPKiPfii(
	.param .u64 .ptr .align 1 _Z28cross_entropy_forward_kernelPKfPKiPfii_param_0,
	.param .u64 .ptr .align 1 _Z28cross_entropy_forward_kernelPKfPKiPfii_param_1,
	.param .u64 .ptr .align 1 _Z28cross_entropy_forward_kernelPKfPKiPfii_param_2,
	.param .u32 _Z28cross_entropy_forward_kernelPKfPKiPfii_param_3,
	.param .u32 _Z28cross_entropy_forward_kernelPKfPKiPfii_param_4
)
{
	.reg .pred 	%p<3>;
	.reg .b32 	%r<13>;
	.reg .b32 	%f<21>;
	.reg .b64 	%rd<12>;

	ld.param.u64 	%rd1, [_Z28cross_entropy_forward_kernelPKfPKiPfii_param_0];
	ld.param.u64 	%rd2, [_Z28cross_entropy_forward_kernelPKfPKiPfii_param_1];
	ld.param.u64 	%rd3, [_Z28cross_entropy_forward_kernelPKfPKiPfii_param_2];
	ld.param.u32 	%r3, [_Z28cross_entropy_forward_kernelPKfPKiPfii_param_3];
	ld.param.u32 	%r2, [_Z28cross_entropy_forward_kernelPKfPKiPfii_param_4];
	mov.u32 	%r4, %ctaid.x;
	mov.u32 	%r5, %ntid.x;
	mov.u32 	%r6, %tid.x;
	mad.lo.s32 	%r1, %r4, %r5, %r6;
	setp.ge.s32 	%p1, %r1, %r3;
	@%p1 bra 	$L__BB0_2;
	cvta.to.global.u64 	%rd4, %rd2;
	cvta.to.global.u64 	%rd5, %rd1;
	cvta.to.global.u64 	%rd6, %rd3;
	mul.wide.s32 	%rd7, %r1, 4;
	add.s64 	%rd8, %rd4, %rd7;
	ld.global.u32 	%r7, [%rd8];
	mad.lo.s32 	%r8, %r2, %r1, %r7;
	mul.wide.s32 	%rd9, %r8, 4;
	add.s64 	%rd10, %rd5, %rd9;
	ld.global.f32 	%f1, [%rd10];
	max.f32 	%f2, %f1, 0f33D6BF95;
	mov.b32 	%r9, %f2;
	add.s32 	%r10, %r9, -1059760811;
	and.b32  	%r11, %r10, -8388608;
	sub.s32 	%r12, %r9, %r11;
	mov.b32 	%f3, %r12;
	cvt.rn.f32.s32 	%f4, %r11;
	fma.rn.f32 	%f5, %f4, 0f34000000, 0f00000000;
	add.f32 	%f6, %f3, 0fBF800000;
	fma.rn.f32 	%f7, %f6, 0fBE055027, 0f3E1039F6;
	fma.rn.f32 	%f8, %f7, %f6, 0fBDF8CDCC;
	fma.rn.f32 	%f9, %f8, %f6, 0f3E0F2955;
	fma.rn.f32 	%f10, %f9, %f6, 0fBE2AD8B9;
	fma.rn.f32 	%f11, %f10, %f6, 0f3E4CED0B;
	fma.rn.f32 	%f12, %f11, %f6, 0fBE7FFF22;
	fma.rn.f32 	%f13, %f12, %f6, 0f3EAAAA78;
	fma.rn.f32 	%f14, %f13, %f6, 0fBF000000;
	mul.f32 	%f15, %f6, %f14;
	fma.rn.f32 	%f16, %f15, %f6, %f6;
	fma.rn.f32 	%f17, %f5, 0f3F317218, %f16;
	setp.gt.u32 	%p2, %r9, 2139095039;
	fma.rn.f32 	%f18, %f2, 0f7F800000, 0f7F800000;
	selp.f32 	%f19, %f18, %f17, %p2;
	neg.f32 	%f20, %f19;
	add.s64 	%rd11, %rd6, %rd7;
	st.global.f32 	[%rd11], %f20;
$L__BB0_2:
	ret;

}
	// .globl	_Z29cross_entropy_backward_kernelPfPKfPKiii
.visible .entry _Z29cross_entropy_backward_kernelPfPKfPKiii(
	.param .u64 .ptr .align 1 _Z29cross_entropy_backward_kernelPfPKfPKiii_param_0,
	.param .u64 .ptr .align 1 _Z29cross_entropy_backward_kernelPfPKfPKiii_param_1,
	.param .u64 .ptr .align 1 _Z29cross_entropy_backward_kernelPfPKfPKiii_param_2,
	.param .u32 _Z29cross_entropy_backward_kernelPfPKfPKiii_param_3,
	.param .u32 _Z29cross_entropy_backward_kernelPfPKfPKiii_param_4
)
{
	.reg .pred 	%p<5>;
	.reg .b32 	%r<10>;
	.reg .b32 	%f<10>;
	.reg .b64 	%rd<13>;

	ld.param.u64 	%rd1, [_Z29cross_entropy_backward_kernelPfPKfPKiii_param_0];
	ld.param.u64 	%rd2, [_Z29cross_entropy_backward_kernelPfPKfPKiii_param_1];
	ld.param.u64 	%rd3, [_Z29cross_entropy_backward_kernelPfPKfPKiii_param_2];
	ld.param.u32 	%r3, [_Z29cross_entropy_backward_kernelPfPKfPKiii_param_3];
	ld.param.u32 	%r4, [_Z29cross_entropy_backward_kernelPfPKfPKiii_param_4];
	mov.u32 	%r5, %ctaid.x;
	mov.u32 	%r6, %ntid.x;
	mov.u32 	%r7, %tid.x;
	mad.lo.s32 	%r1, %r5, %r6, %r7;
	div.s32 	%r2, %r1, %r4;
	setp.ge.s32 	%p1, %r2, %r3;
	setp.lt.s32 	%p2, %r4, 0;
	or.pred  	%p3, %p2, %p1;
	@%p3 bra 	$L__BB1_4;
	cvta.to.global.u64 	%rd4, %rd3;
	mul.wide.s32 	%rd5, %r2, 4;
	add.s64 	%rd6, %rd4, %rd5;
	ld.global.u32 	%r8, [%rd6];
	rem.s32 	%r9, %r1, %r4;
	setp.ne.s32 	%p4, %r9, %r8;
	mov.f32 	%f9, 0f00000000;
	@%p4 bra 	$L__BB1_3;
	cvta.to.global.u64 	%rd7, %rd2;
	mul.wide.s32 	%rd8, %r1, 4;
	add.s64 	%rd9, %rd7, %rd8;
	ld.global.f32 	%f4, [%rd9];
	max.f32 	%f5, %f4, 0f33D6BF95;
	mov.f32 	%f6, 0fBF800000;
	div.rn.f32 	%f9, %f6, %f5;
$L__BB1_3:
	cvta.to.global.u64 	%rd10, %rd1;
	mul.wide.s32 	%rd11, %r1, 4;
	add.s64 	%rd12, %rd10, %rd11;
	cvt.rn.f32.s32 	%f7, %r3;
	div.rn.f32 	%f8, %f9, %f7;
	st.global.f32 	[%rd12], %f8;
$L__BB1_4:
	ret;

}


// ===== COMPILED SASS (sm_100) =====

	.target	sm_100

	.elftype	@"ET_EXEC"


//--------------------- .note.nv.tkinfo           --------------------------
	.section	.note.nv.tkinfo,"",@"SHT_NOTE"
	.sectionflags	@"SHF_NOTE_NV_TKINFO"
	.tkinfo
        /*0018*/ 	.word	0x00000002
        /*0030*/ 	.string	""
        /*0030*/ 	.string	"ptxas"
        /*0030*/ 	.string	"Cuda compilation tools, release 13.0, V13.0.88"
        /*0030*/ 	.string	"Build cuda_13.0.r13.0/compiler.36424714_0"
        /*0030*/ 	.string	"-arch sm_100 -m 64 "



//--------------------- .note.nv.cuinfo           --------------------------
	.section	.note.nv.cuinfo,"",@"SHT_NOTE"
	.sectionflags	@"SHF_NOTE_NV_CUINFO"
        /*0018*/ 	.short	0x0002
        /*001a*/ 	.short	0x0064
        /*001c*/ 	.short	0x0082
	.zero		2


//--------------------- .nv.info                  --------------------------
	.section	.nv.info,"",@"SHT_CUDA_INFO"
	.align	4


	//----- nvinfo : EIATTR_REGCOUNT
	.align		4
        /*0000*/ 	.byte	0x04, 0x2f
        /*0002*/ 	.short	(.L_1 - .L_0)
	.align		4
.L_0:
        /*0004*/ 	.word	index@(_Z28cross_entropy_forward_kernelPKfPKiPfii)
        /*0008*/ 	.word	0x0000000c


	//----- nvinfo : EIATTR_FRAME_SIZE
	.align		4
.L_1:
        /*000c*/ 	.byte	0x04, 0x11
        /*000e*/ 	.short	(.L_3 - .L_2)
	.align		4
.L_2:
        /*0010*/ 	.word	index@(_Z28cross_entropy_forward_kernelPKfPKiPfii)
        /*0014*/ 	.word	0x00000000


	//----- nvinfo : EIATTR_REGCOUNT
	.align		4
.L_3:
        /*0018*/ 	.byte	0x04, 0x2f
        /*001a*/ 	.short	(.L_5 - .L_4)
	.align		4
.L_4:
        /*001c*/ 	.word	index@(_Z29cross_entropy_backward_kernelPfPKfPKiii)
        /*0020*/ 	.word	0x00000011


	//----- nvinfo : EIATTR_FRAME_SIZE
	.align		4
.L_5:
        /*0024*/ 	.byte	0x04, 0x11
        /*0026*/ 	.short	(.L_7 - .L_6)
	.align		4
.L_6:
        /*0028*/ 	.word	index@($__internal_0_$__cuda_sm3x_div_rn_noftz_f32_slowpath)
        /*002c*/ 	.word	0x00000000


	//----- nvinfo : EIATTR_FRAME_SIZE
	.align		4
.L_7:
        /*0030*/ 	.byte	0x04, 0x11
        /*0032*/ 	.short	(.L_9 - .L_8)
	.align		4
.L_8:
        /*0034*/ 	.word	index@(_Z29cross_entropy_backward_kernelPfPKfPKiii)
        /*0038*/ 	.word	0x00000000


	//----- nvinfo : EIATTR_MIN_STACK_SIZE
	.align		4
.L_9:
        /*003c*/ 	.byte	0x04, 0x12
        /*003e*/ 	.short	(.L_11 - .L_10)
	.align		4
.L_10:
        /*0040*/ 	.word	index@(_Z29cross_entropy_backward_kernelPfPKfPKiii)
        /*0044*/ 	.word	0x00000000


	//----- nvinfo : EIATTR_MIN_STACK_SIZE
	.align		4
.L_11:
        /*0048*/ 	.byte	0x04, 0x12
        /*004a*/ 	.short	(.L_13 - .L_12)
	.align		4
.L_12:
        /*004c*/ 	.word	index@(_Z28cross_entropy_forward_kernelPKfPKiPfii)
        /*0050*/ 	.word	0x00000000
.L_13:


//--------------------- .nv.compat                --------------------------
	.section	.nv.compat,"",@"SHT_CUDA_COMPAT_INFO"
	.align	4
        /*0000*/ 	.byte	0x02, 0x09, 0x00, 0x00, 0x02, 0x02, 0x01, 0x00, 0x02, 0x05, 0x05, 0x00, 0x03, 0x07, 0x01, 0x01
        /*0010*/ 	.byte	0x02, 0x03, 0x00, 0x00, 0x02, 0x06, 0x01, 0x00, 0x04, 0x0b, 0x08, 0x00, 0x01, 0x00, 0x00, 0x00
        /*0020*/ 	.byte	0x00, 0x00, 0x00, 0x00


//--------------------- .nv.info._Z29cross_entropy_backward_kernelPfPKfPKiii --------------------------
	.section	.nv.info._Z29cross_entropy_backward_kernelPfPKfPKiii,"",@"SHT_CUDA_INFO"
	.sectionflags	@""
	.align	4


	//----- nvinfo : EIATTR_CUDA_API_VERSION
	.align		4
        /*0000*/ 	.byte	0x04, 0x37
        /*0002*/ 	.short	(.L_15 - .L_14)
.L_14:
        /*0004*/ 	.word	0x00000082


	//----- nvinfo : EIATTR_KPARAM_INFO
	.align		4
.L_15:
        /*0008*/ 	.byte	0x04, 0x17
        /*000a*/ 	.short	(.L_17 - .L_16)
.L_16:
        /*000c*/ 	.word	0x00000000
        /*0010*/ 	.short	0x0004
        /*0012*/ 	.short	0x001c
        /*0014*/ 	.byte	0x00, 0xf0, 0x11, 0x00


	//----- nvinfo : EIATTR_KPARAM_INFO
	.align		4
.L_17:
        /*0018*/ 	.byte	0x04, 0x17
        /*001a*/ 	.short	(.L_19 - .L_18)
.L_18:
        /*001c*/ 	.word	0x00000000
        /*0020*/ 	.short	0x0003
        /*0022*/ 	.short	0x0018
        /*0024*/ 	.byte	0x00, 0xf0, 0x11, 0x00


	//----- nvinfo : EIATTR_KPARAM_INFO
	.align		4
.L_19:
        /*0028*/ 	.byte	0x04, 0x17
        /*002a*/ 	.short	(.L_21 - .L_20)
.L_20:
        /*002c*/ 	.word	0x00000000
        /*0030*/ 	.short	0x0002
        /*0032*/ 	.short	0x0010
        /*0034*/ 	.byte	0x00, 0xf5, 0x21, 0x00


	//----- nvinfo : EIATTR_KPARAM_INFO
	.align		4
.L_21:
        /*0038*/ 	.byte	0x04, 0x17
        /*003a*/ 	.short	(.L_23 - .L_22)
.L_22:
        /*003c*/ 	.word	0x00000000
        /*0040*/ 	.short	0x0001
        /*0042*/ 	.short	0x0008
        /*0044*/ 	.byte	0x00, 0xf5, 0x21, 0x00


	//----- nvinfo : EIATTR_KPARAM_INFO
	.align		4
.L_23:
        /*0048*/ 	.byte	0x04, 0x17
        /*004a*/ 	.short	(.L_25 - .L_24)
.L_24:
        /*004c*/ 	.word	0x00000000
        /*0050*/ 	.short	0x0000
        /*0052*/ 	.short	0x0000
        /*0054*/ 	.byte	0x00, 0xf5, 0x21, 0x00


	//----- nvinfo : EIATTR_SPARSE_MMA_MASK
	.align		4
.L_25:
        /*0058*/ 	.byte	0x03, 0x50
        /*005a*/ 	.short	0x0000


	//----- nvinfo : EIATTR_MAXREG_COUNT
	.align		4
        /*005c*/ 	.byte	0x03, 0x1b
        /*005e*/ 	.short	0x00ff


	//----- nvinfo : EIATTR_MERCURY_ISA_VERSION
	.align		4
        /*0060*/ 	.byte	0x03, 0x5f
        /*0062*/ 	.short	0x0101


	//----- nvinfo : EIATTR_VRC_CTA_INIT_COUNT
	.align		4
        /*0064*/ 	.byte	0x02, 0x4a
	.zero		1
	.zero		1


	//----- nvinfo : EIATTR_EXIT_INSTR_OFFSETS
	.align		4
        /*0068*/ 	.byte	0x04, 0x1c
        /*006a*/ 	.short	(.L_27 - .L_26)


	//   ....[0]....
.L_26:
        /*006c*/ 	.word	0x00000210


	//   ....[1]....
        /*0070*/ 	.word	0x00000590


	//----- nvinfo : EIATTR_CRS_STACK_SIZE
	.align		4
.L_27:
        /*0074*/ 	.byte	0x04, 0x1e
        /*0076*/ 	.short	(.L_29 - .L_28)
.L_28:
        /*0078*/ 	.word	0x00000000


	//----- nvinfo : EIATTR_CBANK_PARAM_SIZE
	.align		4
.L_29:
        /*007c*/ 	.byte	0x03, 0x19
        /*007e*/ 	.short	0x0020


	//----- nvinfo : EIATTR_PARAM_CBANK
	.align		4
        /*0080*/ 	.byte	0x04, 0x0a
        /*0082*/ 	.short	(.L_31 - .L_30)
	.align		4
.L_30:
        /*0084*/ 	.word	index@(.nv.constant0._Z29cross_entropy_backward_kernelPfPKfPKiii)
        /*0088*/ 	.short	0x0380
        /*008a*/ 	.short	0x0020


	//----- nvinfo : EIATTR_SW_WAR
	.align		4
.L_31:
        /*008c*/ 	.byte	0x04, 0x36
        /*008e*/ 	.short	(.L_33 - .L_32)
.L_32:
        /*0090*/ 	.word	0x00000008
.L_33:


//--------------------- .nv.info._Z28cross_entropy_forward_kernelPKfPKiPfii --------------------------
	.section	.nv.info._Z28cross_entropy_forward_kernelPKfPKiPfii,"",@"SHT_CUDA_INFO"
	.sectionflags	@""
	.align	4


	//----- nvinfo : EIATTR_CUDA_API_VERSION
	.align		4
        /*0000*/ 	.byte	0x04, 0x37
        /*0002*/ 	.short	(.L_35 - .L_34)
.L_34:
        /*0004*/ 	.word	0x00000082


	//----- nvinfo : EIATTR_KPARAM_INFO
	.align		4
.L_35:
        /*0008*/ 	.byte	0x04, 0x17
        /*000a*/ 	.short	(.L_37 - .L_36)
.L_36:
        /*000c*/ 	.word	0x00000000
        /*0010*/ 	.short	0x0004
        /*0012*/ 	.short	0x001c
        /*0014*/ 	.byte	0x00, 0xf0, 0x11, 0x00


	//----- nvinfo : EIATTR_KPARAM_INFO
	.align		4
.L_37:
        /*0018*/ 	.byte	0x04, 0x17
        /*001a*/ 	.short	(.L_39 - .L_38)
.L_38:
        /*001c*/ 	.word	0x00000000
        /*0020*/ 	.short	0x0003
        /*0022*/ 	.short	0x0018
        /*0024*/ 	.byte	0x00, 0xf0, 0x11, 0x00


	//----- nvinfo : EIATTR_KPARAM_INFO
	.align		4
.L_39:
        /*0028*/ 	.byte	0x04, 0x17
        /*002a*/ 	.short	(.L_41 - .L_40)
.L_40:
        /*002c*/ 	.word	0x00000000
        /*0030*/ 	.short	0x0002
        /*0032*/ 	.short	0x0010
        /*0034*/ 	.byte	0x00, 0xf5, 0x21, 0x00


	//----- nvinfo : EIATTR_KPARAM_INFO
	.align		4
.L_41:
        /*0038*/ 	.byte	0x04, 0x17
        /*003a*/ 	.short	(.L_43 - .L_42)
.L_42:
        /*003c*/ 	.word	0x00000000
        /*0040*/ 	.short	0x0001
        /*0042*/ 	.short	0x0008
        /*0044*/ 	.byte	0x00, 0xf5, 0x21, 0x00


	//----- nvinfo : EIATTR_KPARAM_INFO
	.align		4
.L_43:
        /*0048*/ 	.byte	0x04, 0x17
        /*004a*/ 	.short	(.L_45 - .L_44)
.L_44:
        /*004c*/ 	.word	0x00000000
        /*0050*/ 	.short	0x0000
        /*0052*/ 	.short	0x0000
        /*0054*/ 	.byte	0x00, 0xf5, 0x21, 0x00


	//----- nvinfo : EIATTR_SPARSE_MMA_MASK
	.align		4
.L_45:
        /*0058*/ 	.byte	0x03, 0x50
        /*005a*/ 	.short	0x0000


	//----- nvinfo : EIATTR_MAXREG_COUNT
	.align		4
        /*005c*/ 	.byte	0x03, 0x1b
        /*005e*/ 	.short	0x00ff


	//----- nvinfo : EIATTR_MERCURY_ISA_VERSION
	.align		4
        /*0060*/ 	.byte	0x03, 0x5f
        /*0062*/ 	.short	0x0101


	//----- nvinfo : EIATTR_VRC_CTA_INIT_COUNT
	.align		4
        /*0064*/ 	.byte	0x02, 0x4a
	.zero		1
	.zero		1


	//----- nvinfo : EIATTR_EXIT_INSTR_OFFSETS
	.align		4
        /*0068*/ 	.byte	0x04, 0x1c
        /*006a*/ 	.short	(.L_47 - .L_46)


	//   ....[0]....
.L_46:
        /*006c*/ 	.word	0x00000070


	//   ....[1]....
        /*0070*/ 	.word	0x000002b0


	//----- nvinfo : EIATTR_CBANK_PARAM_SIZE
	.align		4
.L_47:
        /*0074*/ 	.byte	0x03, 0x19
        /*0076*/ 	.short	0x0020


	//----- nvinfo : EIATTR_PARAM_CBANK
	.align		4
        /*0078*/ 	.byte	0x04, 0x0a
        /*007a*/ 	.short	(.L_49 - .L_48)
	.align		4
.L_48:
        /*007c*/ 	.word	index@(.nv.constant0._Z28cross_entropy_forward_kernelPKfPKiPfii)
        /*0080*/ 	.short	0x0380
        /*0082*/ 	.short	0x0020


	//----- nvinfo : EIATTR_SW_WAR
	.align		4
.L_49:
        /*0084*/ 	.byte	0x04, 0x36
        /*0086*/ 	.short	(.L_51 - .L_50)
.L_50:
        /*0088*/ 	.word	0x00000008
.L_51:


//--------------------- .nv.callgraph             --------------------------
	.section	.nv.callgraph,"",@"SHT_CUDA_CALLGRAPH"
	.align	4
	.sectionentsize	8
	.align		4
        /*0000*/ 	.word	0x00000000
	.align		4
        /*0004*/ 	.word	0xffffffff
	.align		4
        /*0008*/ 	.word	0x00000000
	.align		4
        /*000c*/ 	.word	0xfffffffe
	.align		4
        /*0010*/ 	.word	0x00000000
	.align		4
        /*0014*/ 	.word	0xfffffffd
	.align		4
        /*0018*/ 	.word	0x00000000
	.align		4
        /*001c*/ 	.word	0xfffffffc


//--------------------- .text._Z29cross_entropy_backward_kernelPfPKfPKiii --------------------------
	.section	.text._Z29cross_entropy_backward_kernelPfPKfPKiii,"ax",@progbits
	.align	128
        .global         _Z29cross_entropy_backward_kernelPfPKfPKiii
        .type           _Z29cross_entropy_backward_kernelPfPKfPKiii,@function
        .size           _Z29cross_entropy_backward_kernelPfPKfPKiii,(.L_x_19 - _Z29cross_entropy_backward_kernelPfPKfPKiii)
        .other          _Z29cross_entropy_backward_kernelPfPKfPKiii,@"STO_CUDA_ENTRY STV_DEFAULT"
_Z29cross_entropy_backward_kernelPfPKfPKiii:
.text._Z29cross_entropy_backward_kernelPfPKfPKiii:
[----:B------:R-:W-:Y:S08]  /*0000*/  LDC R1, c[0x0][0x37c] ;  /* 0x0000df00ff017b82 */ /* 0x000ff00000000800 */
[----:B------:R-:W0:Y:S01]  /*0010*/  LDC R9, c[0x0][0x39c] ;  /* 0x0000e700ff097b82 */ /* 0x000e220000000800 */
[----:B------:R-:W1:Y:S07]  /*0020*/  S2R R3, SR_TID.X ;  /* 0x0000000000037919 */ /* 0x000e6e0000002100 */
[----:B------:R-:W1:Y:S08]  /*0030*/  S2UR UR4, SR_CTAID.X ;  /* 0x00000000000479c3 */ /* 0x000e700000002500 */
[----:B------:R-:W1:Y:S01]  /*0040*/  LDC R2, c[0x0][0x360] ;  /* 0x0000d800ff027b82 */ /* 0x000e620000000800 */
[----:B0-----:R-:W-:-:S04]  /*0050*/  IABS R7, R9 ;  /* 0x0000000900077213 */ /* 0x001fc80000000000 */
[----:B------:R-:W0:Y:S01]  /*0060*/  I2F.RP R0, R7 ;  /* 0x0000000700007306 */ /* 0x000e220000209400 */
[----:B-1----:R-:W-:Y:S01]  /*0070*/  IMAD R2, R2, UR4, R3 ;  /* 0x0000000402027c24 */ /* 0x002fe2000f8e0203 */
[----:B------:R-:W1:Y:S06]  /*0080*/  LDCU UR4, c[0x0][0x398] ;  /* 0x00007300ff0477ac */ /* 0x000e6c0008000800 */
[----:B0-----:R-:W0:Y:S02]  /*0090*/  MUFU.RCP R0, R0 ;  /* 0x0000000000007308 */ /* 0x001e240000001000 */
[----:B0-----:R-:W-:Y:S01]  /*00a0*/  VIADD R4, R0, 0xffffffe ;  /* 0x0ffffffe00047836 */ /* 0x001fe20000000000 */
[----:B------:R-:W-:-:S05]  /*00b0*/  IABS R0, R2 ;  /* 0x0000000200007213 */ /* 0x000fca0000000000 */
[----:B------:R0:W2:Y:S02]  /*00c0*/  F2I.FTZ.U32.TRUNC.NTZ R5, R4 ;  /* 0x0000000400057305 */ /* 0x0000a4000021f000 */
[----:B0-----:R-:W-:Y:S02]  /*00d0*/  IMAD.MOV.U32 R4, RZ, RZ, RZ ;  /* 0x000000ffff047224 */ /* 0x001fe400078e00ff */
[----:B--2---:R-:W-:-:S04]  /*00e0*/  IMAD.MOV R6, RZ, RZ, -R5 ;  /* 0x000000ffff067224 */ /* 0x004fc800078e0a05 */
[----:B------:R-:W-:Y:S01]  /*00f0*/  IMAD R3, R6, R7, RZ ;  /* 0x0000000706037224 */ /* 0x000fe200078e02ff */
[----:B------:R-:W-:-:S03]  /*0100*/  LOP3.LUT R6, RZ, R9, RZ, 0x33, !PT ;  /* 0x00000009ff067212 */ /* 0x000fc600078e33ff */
[----:B------:R-:W-:-:S06]  /*0110*/  IMAD.HI.U32 R5, R5, R3, R4 ;  /* 0x0000000305057227 */ /* 0x000fcc00078e0004 */
[----:B------:R-:W-:-:S04]  /*0120*/  IMAD.HI.U32 R5, R5, R0, RZ ;  /* 0x0000000005057227 */ /* 0x000fc800078e00ff */
[----:B------:R-:W-:-:S04]  /*0130*/  IMAD.MOV R3, RZ, RZ, -R5 ;  /* 0x000000ffff037224 */ /* 0x000fc800078e0a05 */
[----:B------:R-:W-:Y:S01]  /*0140*/  IMAD R0, R7, R3, R0 ;  /* 0x0000000307007224 */ /* 0x000fe200078e0200 */
[----:B------:R-:W-:-:S04]  /*0150*/  LOP3.LUT R3, R2, R9, RZ, 0x3c, !PT ;  /* 0x0000000902037212 */ /* 0x000fc800078e3cff */
[----:B------:R-:W-:Y:S02]  /*0160*/  ISETP.GT.U32.AND P2, PT, R7, R0, PT ;  /* 0x000000000700720c */ /* 0x000fe40003f44070 */
[----:B------:R-:W-:-:S11]  /*0170*/  ISETP.GE.AND P0, PT, R3, RZ, PT ;  /* 0x000000ff0300720c */ /* 0x000fd60003f06270 */
[----:B------:R-:W-:Y:S02]  /*0180*/  @!P2 IMAD.IADD R0, R0, 0x1, -R7 ;  /* 0x000000010000a824 */ /* 0x000fe400078e0a07 */
[----:B------:R-:W-:-:S03]  /*0190*/  @!P2 VIADD R5, R5, 0x1 ;  /* 0x000000010505a836 */ /* 0x000fc60000000000 */
[----:B------:R-:W-:-:S13]  /*01a0*/  ISETP.GE.U32.AND P1, PT, R0, R7, PT ;  /* 0x000000070000720c */ /* 0x000fda0003f26070 */
[----:B------:R-:W-:Y:S01]  /*01b0*/  @P1 VIADD R5, R5, 0x1 ;  /* 0x0000000105051836 */ /* 0x000fe20000000000 */
[----:B------:R-:W-:-:S03]  /*01c0*/  ISETP.NE.AND P1, PT, R9, RZ, PT ;  /* 0x000000ff0900720c */ /* 0x000fc60003f25270 */
[----:B------:R-:W-:-:S05]  /*01d0*/  @!P0 IMAD.MOV R5, RZ, RZ, -R5 ;  /* 0x000000ffff058224 */ /* 0x000fca00078e0a05 */
[----:B------:R-:W-:-:S04]  /*01e0*/  SEL R3, R6, R5, !P1 ;  /* 0x0000000506037207 */ /* 0x000fc80004800000 */
[----:B-1----:R-:W-:-:S04]  /*01f0*/  ISETP.GE.AND P0, PT, R3, UR4, PT ;  /* 0x0000000403007c0c */ /* 0x002fc8000bf06270 */
[----:B------:R-:W-:-:S13]  /*0200*/  ISETP.LT.OR P0, PT, R9, RZ, P0 ;  /* 0x000000ff0900720c */ /* 0x000fda0000701670 */
[----:B------:R-:W-:Y:S05]  /*0210*/  @P0 EXIT ;  /* 0x000000000000094d */ /* 0x000fea0003800000 */
[----:B------:R-:W0:Y:S01]  /*0220*/  LDC.64 R4, c[0x0][0x390] ;  /* 0x0000e400ff047b82 */ /* 0x000e220000000a00 */
[----:B------:R-:W1:Y:S01]  /*0230*/  LDCU.64 UR4, c[0x0][0x358] ;  /* 0x00006b00ff0477ac */ /* 0x000e620008000a00 */
[----:B0-----:R-:W-:-:S06]  /*0240*/  IMAD.WIDE R4, R3, 0x4, R4 ;  /* 0x0000000403047825 */ /* 0x001fcc00078e0204 */
[----:B-1----:R-:W2:Y:S01]  /*0250*/  LDG.E R4, desc[UR4][R4.64] ;  /* 0x0000000404047981 */ /* 0x002ea2000c1e1900 */
[----:B------:R-:W-:Y:S01]  /*0260*/  ISETP.GE.AND P2, PT, R2, RZ, PT ;  /* 0x000000ff0200720c */ /* 0x000fe20003f46270 */
[----:B------:R-:W-:Y:S01]  /*0270*/  IMAD.IADD R3, R0, 0x1, -R7 ;  /* 0x0000000100037824 */ /* 0x000fe200078e0a07 */
[-C--:B------:R-:W-:Y:S01]  /*0280*/  ISETP.GT.U32.AND P0, PT, R7, R0.reuse, PT ;  /* 0x000000000700720c */ /* 0x080fe20003f04070 */
[----:B------:R-:W-:Y:S03]  /*0290*/  BSSY.RECONVERGENT B0, `(.L_x_0) ;  /* 0x000001b000007945 */ /* 0x000fe60003800200 */
[----:B------:R-:W-:-:S07]  /*02a0*/  SEL R3, R3, R0, !P0 ;  /* 0x0000000003037207 */ /* 0x000fce0004000000 */
[----:B------:R-:W-:-:S05]  /*02b0*/  @!P2 IMAD.MOV R3, RZ, RZ, -R3 ;  /* 0x000000ffff03a224 */ /* 0x000fca00078e0a03 */
[----:B------:R-:W-:-:S04]  /*02c0*/  SEL R3, R6, R3, !P1 ;  /* 0x0000000306037207 */ /* 0x000fc80004800000 */
[----:B--2---:R-:W-:Y:S01]  /*02d0*/  ISETP.NE.AND P0, PT, R3, R4, PT ;  /* 0x000000040300720c */ /* 0x004fe20003f05270 */
[----:B------:R-:W-:-:S12]  /*02e0*/  IMAD.MOV.U32 R3, RZ, RZ, RZ ;  /* 0x000000ffff037224 */ /* 0x000fd800078e00ff */
[----:B------:R-:W-:Y:S05]  /*02f0*/  @P0 BRA `(.L_x_1) ;  /* 0x0000000000500947 */ /* 0x000fea0003800000 */
[----:B------:R-:W0:Y:S02]  /*0300*/  LDC.64 R4, c[0x0][0x388] ;  /* 0x0000e200ff047b82 */ /* 0x000e240000000a00 */
[----:B0-----:R-:W-:-:S06]  /*0310*/  IMAD.WIDE R4, R2, 0x4, R4 ;  /* 0x0000000402047825 */ /* 0x001fcc00078e0204 */
[----:B------:R-:W2:Y:S01]  /*0320*/  LDG.E R4, desc[UR4][R4.64] ;  /* 0x0000000404047981 */ /* 0x000ea2000c1e1900 */
[----:B------:R-:W-:Y:S01]  /*0330*/  UMOV UR6, 0x3f800000 ;  /* 0x3f80000000067882 */ /* 0x000fe20000000000 */
[----:B------:R-:W-:Y:S01]  /*0340*/  BSSY.RECONVERGENT B1, `(.L_x_2) ;  /* 0x000000e000017945 */ /* 0x000fe20003800200 */
[----:B------:R-:W-:Y:S01]  /*0350*/  IMAD.U32 R8, RZ, RZ, UR6 ;  /* 0x00000006ff087e24 */ /* 0x000fe2000f8e00ff */
[----:B--2---:R-:W-:-:S04]  /*0360*/  FMNMX R3, R4, 1.0000000116860974231e-07, !PT ;  /* 0x33d6bf9504037809 */ /* 0x004fc80007800000 */
[----:B------:R-:W0:Y:S08]  /*0370*/  MUFU.RCP R0, R3 ;  /* 0x0000000300007308 */ /* 0x000e300000001000 */
[----:B------:R-:W1:Y:S01]  /*0380*/  FCHK P0, -R8, R3 ;  /* 0x0000000308007302 */ /* 0x000e620000000100 */
[----:B0-----:R-:W-:-:S04]  /*0390*/  FFMA R7, -R3, R0, 1 ;  /* 0x3f80000003077423 */ /* 0x001fc80000000100 */
[----:B------:R-:W-:-:S04]  /*03a0*/  FFMA R0, R0, R7, R0 ;  /* 0x0000000700007223 */ /* 0x000fc80000000000 */
[----:B------:R-:W-:-:S04]  /*03b0*/  FFMA R6, R0, -1, RZ ;  /* 0xbf80000000067823 */ /* 0x000fc800000000ff */
[----:B------:R-:W-:-:S04]  /*03c0*/  FFMA R7, -R3, R6, -1 ;  /* 0xbf80000003077423 */ /* 0x000fc80000000106 */
[----:B------:R-:W-:Y:S01]  /*03d0*/  FFMA R0, R0, R7, R6 ;  /* 0x0000000700007223 */ /* 0x000fe20000000006 */
[----:B-1----:R-:W-:Y:S06]  /*03e0*/  @!P0 BRA `(.L_x_3) ;  /* 0x00000000000c8947 */ /* 0x002fec0003800000 */
[----:B------:R-:W-:Y:S01]  /*03f0*/  IMAD.MOV.U32 R0, RZ, RZ, -0x40800000 ;  /* 0xbf800000ff007424 */ /* 0x000fe200078e00ff */
[----:B------:R-:W-:-:S07]  /*0400*/  MOV R6, 0x420 ;  /* 0x0000042000067802 */ /* 0x000fce0000000f00 */
[----:B------:R-:W-:Y:S05]  /*0410*/  CALL.REL.NOINC `($__internal_0_$__cuda_sm3x_div_rn_noftz_f32_slowpath) ;  /* 0x0000000000607944 */ /* 0x000fea0003c00000 */
.L_x_3:
[----:B------:R-:W-:Y:S05]  /*0420*/  BSYNC.RECONVERGENT B1 ;  /* 0x0000000000017941 */ /* 0x000fea0003800200 */
.L_x_2:
[----:B------:R-:W-:-:S07]  /*0430*/  IMAD.MOV.U32 R3, RZ, RZ, R0 ;  /* 0x000000ffff037224 */ /* 0x000fce00078e0000 */
.L_x_1:
[----:B------:R-:W-:Y:S05]  /*0440*/  BSYNC.RECONVERGENT B0 ;  /* 0x0000000000007941 */ /* 0x000fea0003800200 */
.L_x_0:
[----:B------:R-:W0:Y:S01]  /*0450*/  LDCU UR6, c[0x0][0x398] ;  /* 0x00007300ff0677ac */ /* 0x000e220008000800 */
[----:B------:R-:W1:Y:S01]  /*0460*/  LDC.64 R4, c[0x0][0x380] ;  /* 0x0000e000ff047b82 */ /* 0x000e620000000a00 */
[----:B------:R-:W-:Y:S01]  /*0470*/  BSSY.RECONVERGENT B0, `(.L_x_4) ;  /* 0x0000010000007945 */ /* 0x000fe20003800200 */
[----:B0-----:R-:W-:-:S04]  /*0480*/  I2FP.F32.S32 R6, UR6 ;  /* 0x0000000600067c45 */ /* 0x001fc80008201400 */
[----:B------:R-:W0:Y:S01]  /*0490*/  MUFU.RCP R7, R6 ;  /* 0x0000000600077308 */ /* 0x000e220000001000 */
[----:B-1----:R-:W-:-:S07]  /*04a0*/  IMAD.WIDE R4, R2, 0x4, R4 ;  /* 0x0000000402047825 */ /* 0x002fce00078e0204 */
[----:B------:R-:W1:Y:S01]  /*04b0*/  FCHK P0, R3, R6 ;  /* 0x0000000603007302 */ /* 0x000e620000000000 */
[----:B0-----:R-:W-:-:S04]  /*04c0*/  FFMA R0, -R6, R7, 1 ;  /* 0x3f80000006007423 */ /* 0x001fc80000000107 */
[----:B------:R-:W-:-:S04]  /*04d0*/  FFMA R0, R7, R0, R7 ;  /* 0x0000000007007223 */ /* 0x000fc80000000007 */
[----:B------:R-:W-:-:S04]  /*04e0*/  FFMA R7, R0, R3, RZ ;  /* 0x0000000300077223 */ /* 0x000fc800000000ff */
[----:B------:R-:W-:-:S04]  /*04f0*/  FFMA R8, -R6, R7, R3 ;  /* 0x0000000706087223 */ /* 0x000fc80000000103 */
[----:B------:R-:W-:Y:S01]  /*0500*/  FFMA R7, R0, R8, R7 ;  /* 0x0000000800077223 */ /* 0x000fe20000000007 */
[----:B-1----:R-:W-:Y:S06]  /*0510*/  @!P0 BRA `(.L_x_5) ;  /* 0x0000000000148947 */ /* 0x002fec0003800000 */
[----:B------:R-:W-:Y:S02]  /*0520*/  IMAD.MOV.U32 R0, RZ, RZ, R3 ;  /* 0x000000ffff007224 */ /* 0x000fe400078e0003 */
[----:B------:R-:W-:Y:S01]  /*0530*/  IMAD.MOV.U32 R3, RZ, RZ, R6 ;  /* 0x000000ffff037224 */ /* 0x000fe200078e0006 */
[----:B------:R-:W-:-:S07]  /*0540*/  MOV R6, 0x560 ;  /* 0x0000056000067802 */ /* 0x000fce0000000f00 */
[----:B------:R-:W-:Y:S05]  /*0550*/  CALL.REL.NOINC `($__internal_0_$__cuda_sm3x_div_rn_noftz_f32_slowpath) ;  /* 0x0000000000107944 */ /* 0x000fea0003c00000 */
[----:B------:R-:W-:-:S07]  /*0560*/  IMAD.MOV.U32 R7, RZ, RZ, R0 ;  /* 0x000000ffff077224 */ /* 0x000fce00078e0000 */
.L_x_5:
[----:B------:R-:W-:Y:S05]  /*0570*/  BSYNC.RECONVERGENT B0 ;  /* 0x0000000000007941 */ /* 0x000fea0003800200 */
.L_x_4:
[----:B------:R-:W-:Y:S01]  /*0580*/  STG.E desc[UR4][R4.64], R7 ;  /* 0x0000000704007986 */ /* 0x000fe2000c101904 */
[----:B------:R-:W-:Y:S05]  /*0590*/  EXIT ;  /* 0x000000000000794d */ /* 0x000fea0003800000 */
        .weak           $__internal_0_$__cuda_sm3x_div_rn_noftz_f32_slowpath
        .type           $__internal_0_$__cuda_sm3x_div_rn_noftz_f32_slowpath,@function
        .size           $__internal_0_$__cuda_sm3x_div_rn_noftz_f32_slowpath,(.L_x_19 - $__internal_0_$__cuda_sm3x_div_rn_noftz_f32_slowpath)
$__internal_0_$__cuda_sm3x_div_rn_noftz_f32_slowpath:
[----:B------:R-:W-:Y:S01]  /*05a0*/  SHF.R.U32.HI R8, RZ, 0x17, R3 ;  /* 0x00000017ff087819 */ /* 0x000fe20000011603 */
[----:B------:R-:W-:Y:S01]  /*05b0*/  BSSY.RECONVERGENT B2, `(.L_x_6) ;  /* 0x0000062000027945 */ /* 0x000fe20003800200 */
[----:B------:R-:W-:Y:S02]  /*05c0*/  SHF.R.U32.HI R7, RZ, 0x17, R0 ;  /* 0x00000017ff077819 */ /* 0x000fe40000011600 */
[----:B------:R-:W-:Y:S02]  /*05d0*/  LOP3.LUT R12, R8, 0xff, RZ, 0xc0, !PT ;  /* 0x000000ff080c7812 */ /* 0x000fe400078ec0ff */
[----:B------:R-:W-:-:S03]  /*05e0*/  LOP3.LUT R10, R7, 0xff, RZ, 0xc0, !PT ;  /* 0x000000ff070a7812 */ /* 0x000fc600078ec0ff */
[----:B------:R-:W-:Y:S02]  /*05f0*/  VIADD R9, R12, 0xffffffff ;  /* 0xffffffff0c097836 */ /* 0x000fe40000000000 */
[----:B------:R-:W-:-:S03]  /*0600*/  VIADD R8, R10, 0xffffffff ;  /* 0xffffffff0a087836 */ /* 0x000fc60000000000 */
[----:B------:R-:W-:-:S04]  /*0610*/  ISETP.GT.U32.AND P0, PT, R9, 0xfd, PT ;  /* 0x000000fd0900780c */ /* 0x000fc80003f04070 */
[----:B------:R-:W-:-:S13]  /*0620*/  ISETP.GT.U32.OR P0, PT, R8, 0xfd, P0 ;  /* 0x000000fd0800780c */ /* 0x000fda0000704470 */
[----:B------:R-:W-:Y:S01]  /*0630*/  @!P0 IMAD.MOV.U32 R7, RZ, RZ, RZ ;  /* 0x000000ffff078224 */ /* 0x000fe200078e00ff */
[----:B------:R-:W-:Y:S06]  /*0640*/  @!P0 BRA `(.L_x_7) ;  /* 0x00000000005c8947 */ /* 0x000fec0003800000 */
[----:B------:R-:W-:Y:S02]  /*0650*/  FSETP.GTU.FTZ.AND P0, PT, |R0|, +INF , PT ;  /* 0x7f8000000000780b */ /* 0x000fe40003f1c200 */
[----:B------:R-:W-:-:S04]  /*0660*/  FSETP.GTU.FTZ.AND P1, PT, |R3|, +INF , PT ;  /* 0x7f8000000300780b */ /* 0x000fc80003f3c200 */
[----:B------:R-:W-:-:S13]  /*0670*/  PLOP3.LUT P0, PT, P0, P1, PT, 0xf8, 0x8f ;  /* 0x00000000008f781c */ /* 0x000fda0000703f70 */
[----:B------:R-:W-:Y:S05]  /*0680*/  @P0 BRA `(.L_x_8) ;  /* 0x00000004004c0947 */ /* 0x000fea0003800000 */
[----:B------:R-:W-:-:S13]  /*0690*/  LOP3.LUT P0, RZ, R3, 0x7fffffff, R0, 0xc8, !PT ;  /* 0x7fffffff03ff7812 */ /* 0x000fda000780c800 */
[----:B------:R-:W-:Y:S05]  /*06a0*/  @!P0 BRA `(.L_x_9) ;  /* 0x00000004003c8947 */ /* 0x000fea0003800000 */
[C---:B------:R-:W-:Y:S02]  /*06b0*/  FSETP.NEU.FTZ.AND P2, PT, |R0|.reuse, +INF , PT ;  /* 0x7f8000000000780b */ /* 0x040fe40003f5d200 */
[----:B------:R-:W-:Y:S02]  /*06c0*/  FSETP.NEU.FTZ.AND P1, PT, |R3|, +INF , PT ;  /* 0x7f8000000300780b */ /* 0x000fe40003f3d200 */
[----:B------:R-:W-:-:S11]  /*06d0*/  FSETP.NEU.FTZ.AND P0, PT, |R0|, +INF , PT ;  /* 0x7f8000000000780b */ /* 0x000fd60003f1d200 */
[----:B------:R-:W-:Y:S05]  /*06e0*/  @!P1 BRA !P2, `(.L_x_9) ;  /* 0x00000004002c9947 */ /* 0x000fea0005000000 */
[----:B------:R-:W-:-:S04]  /*06f0*/  LOP3.LUT P2, RZ, R0, 0x7fffffff, RZ, 0xc0, !PT ;  /* 0x7fffffff00ff7812 */ /* 0x000fc8000784c0ff */
[----:B------:R-:W-:-:S13]  /*0700*/  PLOP3.LUT P1, PT, P1, P2, PT, 0x2f, 0xf2 ;  /* 0x0000000000f2781c */ /* 0x000fda0000f24577 */
[----:B------:R-:W-:Y:S05]  /*0710*/  @P1 BRA `(.L_x_10) ;  /* 0x0000000400181947 */ /* 0x000fea0003800000 */
[----:B------:R-:W-:-:S04]  /*0720*/  LOP3.LUT P1, RZ, R3, 0x7fffffff, RZ, 0xc0, !PT ;  /* 0x7fffffff03ff7812 */ /* 0x000fc8000782c0ff */
[----:B------:R-:W-:-:S13]  /*0730*/  PLOP3.LUT P0, PT, P0, P1, PT, 0x2f, 0xf2 ;  /* 0x0000000000f2781c */ /* 0x000fda0000702577 */
[----:B------:R-:W-:Y:S05]  /*0740*/  @P0 BRA `(.L_x_11) ;  /* 0x0000000400000947 */ /* 0x000fea0003800000 */
[----:B------:R-:W-:Y:S02]  /*0750*/  ISETP.GE.AND P0, PT, R8, RZ, PT ;  /* 0x000000ff0800720c */ /* 0x000fe40003f06270 */
[----:B------:R-:W-:-:S11]  /*0760*/  ISETP.GE.AND P1, PT, R9, RZ, PT ;  /* 0x000000ff0900720c */ /* 0x000fd60003f26270 */
[----:B------:R-:W-:Y:S02]  /*0770*/  @P0 IMAD.MOV.U32 R7, RZ, RZ, RZ ;  /* 0x000000ffff070224 */ /* 0x000fe400078e00ff */
[----:B------:R-:W-:Y:S01]  /*0780*/  @!P0 FFMA R0, R0, 1.84467440737095516160e+19, RZ ;  /* 0x5f80000000008823 */ /* 0x000fe200000000ff */
[----:B------:R-:W-:Y:S02]  /*0790*/  @!P0 IMAD.MOV.U32 R7, RZ, RZ, -0x40 ;  /* 0xffffffc0ff078424 */ /* 0x000fe400078e00ff */
[----:B------:R-:W-:Y:S02]  /*07a0*/  @!P1 FFMA R3, R3, 1.84467440737095516160e+19, RZ ;  /* 0x5f80000003039823 */ /* 0x000fe400000000ff */
[----:B------:R-:W-:-:S07]  /*07b0*/  @!P1 VIADD R7, R7, 0x40 ;  /* 0x0000004007079836 */ /* 0x000fce0000000000 */
.L_x_7:
[----:B------:R-:W-:Y:S01]  /*07c0*/  LEA R8, R12, 0xc0800000, 0x17 ;  /* 0xc08000000c087811 */ /* 0x000fe200078eb8ff */
[----:B------:R-:W-:Y:S04]  /*07d0*/  BSSY.RECONVERGENT B3, `(.L_x_12) ;  /* 0x0000036000037945 */ /* 0x000fe80003800200 */
[----:B------:R-:W-:Y:S02]  /*07e0*/  IMAD.IADD R8, R3, 0x1, -R8 ;  /* 0x0000000103087824 */ /* 0x000fe400078e0a08 */
[----:B------:R-:W-:Y:S02]  /*07f0*/  VIADD R3, R10, 0xffffff81 ;  /* 0xffffff810a037836 */ /* 0x000fe40000000000 */
[----:B------:R0:W1:Y:S01]  /*0800*/  MUFU.RCP R9, R8 ;  /* 0x0000000800097308 */ /* 0x0000620000001000 */
[----:B------:R-:W-:Y:S01]  /*0810*/  FADD.FTZ R11, -R8, -RZ ;  /* 0x800000ff080b7221 */ /* 0x000fe20000010100 */
[C---:B------:R-:W-:Y:S01]  /*0820*/  IMAD R0, R3.reuse, -0x800000, R0 ;  /* 0xff80000003007824 */ /* 0x040fe200078e0200 */
[----:B0-----:R-:W-:-:S05]  /*0830*/  IADD3 R8, PT, PT, R3, 0x7f, -R12 ;  /* 0x0000007f03087810 */ /* 0x001fca0007ffe80c */
[----:B------:R-:W-:Y:S02]  /*0840*/  IMAD.IADD R8, R8, 0x1, R7 ;  /* 0x0000000108087824 */ /* 0x000fe400078e0207 */
[----:B-1----:R-:W-:-:S04]  /*0850*/  FFMA R10, R9, R11, 1 ;  /* 0x3f800000090a7423 */ /* 0x002fc8000000000b */
[----:B------:R-:W-:-:S04]  /*0860*/  FFMA R14, R9, R10, R9 ;  /* 0x0000000a090e7223 */ /* 0x000fc80000000009 */
[----:B------:R-:W-:-:S04]  /*0870*/  FFMA R9, R0, R14, RZ ;  /* 0x0000000e00097223 */ /* 0x000fc800000000ff */
[----:B------:R-:W-:-:S04]  /*0880*/  FFMA R10, R11, R9, R0 ;  /* 0x000000090b0a7223 */ /* 0x000fc80000000000 */
[----:B------:R-:W-:-:S04]  /*0890*/  FFMA R9, R14, R10, R9 ;  /* 0x0000000a0e097223 */ /* 0x000fc80000000009 */
[----:B------:R-:W-:-:S04]  /*08a0*/  FFMA R10, R11, R9, R0 ;  /* 0x000000090b0a7223 */ /* 0x000fc80000000000 */
[----:B------:R-:W-:-:S05]  /*08b0*/  FFMA R0, R14, R10, R9 ;  /* 0x0000000a0e007223 */ /* 0x000fca0000000009 */
[----:B------:R-:W-:-:S04]  /*08c0*/  SHF.R.U32.HI R3, RZ, 0x17, R0 ;  /* 0x00000017ff037819 */ /* 0x000fc80000011600 */
[----:B------:R-:W-:-:S05]  /*08d0*/  LOP3.LUT R3, R3, 0xff, RZ, 0xc0, !PT ;  /* 0x000000ff03037812 */ /* 0x000fca00078ec0ff */
[----:B------:R-:W-:-:S04]  /*08e0*/  IMAD.IADD R11, R3, 0x1, R8 ;  /* 0x00000001030b7824 */ /* 0x000fc800078e0208 */
[----:B------:R-:W-:-:S05]  /*08f0*/  VIADD R3, R11, 0xffffffff ;  /* 0xffffffff0b037836 */ /* 0x000fca0000000000 */
[----:B------:R-:W-:-:S13]  /*0900*/  ISETP.GE.U32.AND P0, PT, R3, 0xfe, PT ;  /* 0x000000fe0300780c */ /* 0x000fda0003f06070 */
[----:B------:R-:W-:Y:S05]  /*0910*/  @!P0 BRA `(.L_x_13) ;  /* 0x0000000000808947 */ /* 0x000fea0003800000 */
[----:B------:R-:W-:-:S13]  /*0920*/  ISETP.GT.AND P0, PT, R11, 0xfe, PT ;  /* 0x000000fe0b00780c */ /* 0x000fda0003f04270 */
[----:B------:R-:W-:Y:S05]  /*0930*/  @P0 BRA `(.L_x_14) ;  /* 0x00000000006c0947 */ /* 0x000fea0003800000 */
[----:B------:R-:W-:-:S13]  /*0940*/  ISETP.GE.AND P0, PT, R11, 0x1, PT ;  /* 0x000000010b00780c */ /* 0x000fda0003f06270 */
[----:B------:R-:W-:Y:S05]  /*0950*/  @P0 BRA `(.L_x_15) ;  /* 0x0000000000740947 */ /* 0x000fea0003800000 */
[----:B------:R-:W-:Y:S02]  /*0960*/  ISETP.GE.AND P0, PT, R11, -0x18, PT ;  /* 0xffffffe80b00780c */ /* 0x000fe40003f06270 */
[----:B------:R-:W-:-:S11]  /*0970*/  LOP3.LUT R0, R0, 0x80000000, RZ, 0xc0, !PT ;  /* 0x8000000000007812 */ /* 0x000fd600078ec0ff */
[----:B------:R-:W-:Y:S05]  /*0980*/  @!P0 BRA `(.L_x_15) ;  /* 0x0000000000688947 */ /* 0x000fea0003800000 */
[CCC-:B------:R-:W-:Y:S01]  /*0990*/  FFMA.RZ R3, R14.reuse, R10.reuse, R9.reuse ;  /* 0x0000000a0e037223 */ /* 0x1c0fe2000000c009 */
[CCC-:B------:R-:W-:Y:S01]  /*09a0*/  FFMA.RM R8, R14.reuse, R10.reuse, R9.reuse ;  /* 0x0000000a0e087223 */ /* 0x1c0fe20000004009 */
[C---:B------:R-:W-:Y:S02]  /*09b0*/  ISETP.NE.AND P2, PT, R11.reuse, RZ, PT ;  /* 0x000000ff0b00720c */ /* 0x040fe40003f45270 */
[----:B------:R-:W-:Y:S02]  /*09c0*/  ISETP.NE.AND P1, PT, R11, RZ, PT ;  /* 0x000000ff0b00720c */ /* 0x000fe40003f25270 */
[----:B------:R-:W-:Y:S01]  /*09d0*/  LOP3.LUT R7, R3, 0x7fffff, RZ, 0xc0, !PT ;  /* 0x007fffff03077812 */ /* 0x000fe200078ec0ff */
[----:B------:R-:W-:Y:S01]  /*09e0*/  FFMA.RP R3, R14, R10, R9 ;  /* 0x0000000a0e037223 */ /* 0x000fe20000008009 */
[----:B------:R-:W-:Y:S02]  /*09f0*/  VIADD R10, R11, 0x20 ;  /* 0x000000200b0a7836 */ /* 0x000fe40000000000 */
[----:B------:R-:W-:Y:S01]  /*0a00*/  LOP3.LUT R7, R7, 0x800000, RZ, 0xfc, !PT ;  /* 0x0080000007077812 */ /* 0x000fe200078efcff */
[----:B------:R-:W-:Y:S01]  /*0a10*/  IMAD.MOV R9, RZ, RZ, -R11 ;  /* 0x000000ffff097224 */ /* 0x000fe200078e0a0b */
[----:B------:R-:W-:-:S02]  /*0a20*/  FSETP.NEU.FTZ.AND P0, PT, R3, R8, PT ;  /* 0x000000080300720b */ /* 0x000fc40003f1d000 */
[----:B------:R-:W-:Y:S02]  /*0a30*/  SHF.L.U32 R10, R7, R10, RZ ;  /* 0x0000000a070a7219 */ /* 0x000fe400000006ff */
[----:B------:R-:W-:Y:S02]  /*0a40*/  SEL R8, R9, RZ, P2 ;  /* 0x000000ff09087207 */ /* 0x000fe40001000000 */
[----:B------:R-:W-:Y:S02]  /*0a50*/  ISETP.NE.AND P1, PT, R10, RZ, P1 ;  /* 0x000000ff0a00720c */ /* 0x000fe40000f25270 */
[----:B------:R-:W-:Y:S02]  /*0a60*/  SHF.R.U32.HI R8, RZ, R8, R7 ;  /* 0x00000008ff087219 */ /* 0x000fe40000011607 */
[----:B------:R-:W-:Y:S02]  /*0a70*/  PLOP3.LUT P0, PT, P0, P1, PT, 0xf8, 0x8f ;  /* 0x00000000008f781c */ /* 0x000fe40000703f70 */
[----:B------:R-:W-:-:S02]  /*0a80*/  SHF.R.U32.HI R10, RZ, 0x1, R8 ;  /* 0x00000001ff0a7819 */ /* 0x000fc40000011608 */
[----:B------:R-:W-:-:S04]  /*0a90*/  SEL R3, RZ, 0x1, !P0 ;  /* 0x00000001ff037807 */ /* 0x000fc80004000000 */
[----:B------:R-:W-:-:S04]  /*0aa0*/  LOP3.LUT R3, R3, 0x1, R10, 0xf8, !PT ;  /* 0x0000000103037812 */ /* 0x000fc800078ef80a */
[----:B------:R-:W-:-:S05]  /*0ab0*/  LOP3.LUT R3, R3, R8, RZ, 0xc0, !PT ;  /* 0x0000000803037212 */ /* 0x000fca00078ec0ff */
[----:B------:R-:W-:-:S05]  /*0ac0*/  IMAD.IADD R3, R10, 0x1, R3 ;  /* 0x000000010a037824 */ /* 0x000fca00078e0203 */
[----:B------:R-:W-:Y:S01]  /*0ad0*/  LOP3.LUT R0, R3, R0, RZ, 0xfc, !PT ;  /* 0x0000000003007212 */ /* 0x000fe200078efcff */
[----:B------:R-:W-:Y:S06]  /*0ae0*/  BRA `(.L_x_15) ;  /* 0x0000000000107947 */ /* 0x000fec0003800000 */
.L_x_14:
[----:B------:R-:W-:-:S04]  /*0af0*/  LOP3.LUT R0, R0, 0x80000000, RZ, 0xc0, !PT ;  /* 0x8000000000007812 */ /* 0x000fc800078ec0ff */
[----:B------:R-:W-:Y:S01]  /*0b00*/  LOP3.LUT R0, R0, 0x7f800000, RZ, 0xfc, !PT ;  /* 0x7f80000000007812 */ /* 0x000fe200078efcff */
[----:B------:R-:W-:Y:S06]  /*0b10*/  BRA `(.L_x_15) ;  /* 0x0000000000047947 */ /* 0x000fec0003800000 */
.L_x_13:
[----:B------:R-:W-:-:S07]  /*0b20*/  IMAD R0, R8, 0x800000, R0 ;  /* 0x0080000008007824 */ /* 0x000fce00078e0200 */
.L_x_15:
[----:B------:R-:W-:Y:S05]  /*0b30*/  BSYNC.RECONVERGENT B3 ;  /* 0x0000000000037941 */ /* 0x000fea0003800200 */
.L_x_12:
[----:B------:R-:W-:Y:S05]  /*0b40*/  BRA `(.L_x_16) ;  /* 0x0000000000207947 */ /* 0x000fea0003800000 */
.L_x_11:
[----:B------:R-:W-:-:S04]  /*0b50*/  LOP3.LUT R0, R3, 0x80000000, R0, 0x48, !PT ;  /* 0x8000000003007812 */ /* 0x000fc800078e4800 */
[----:B------:R-:W-:Y:S01]  /*0b60*/  LOP3.LUT R0, R0, 0x7f800000, RZ, 0xfc, !PT ;  /* 0x7f80000000007812 */ /* 0x000fe200078efcff */
[----:B------:R-:W-:Y:S06]  /*0b70*/  BRA `(.L_x_16) ;  /* 0x0000000000147947 */ /* 0x000fec0003800000 */
.L_x_10:
[----:B------:R-:W-:Y:S01]  /*0b80*/  LOP3.LUT R0, R3, 0x80000000, R0, 0x48, !PT ;  /* 0x8000000003007812 */ /* 0x000fe200078e4800 */
[----:B------:R-:W-:Y:S06]  /*0b90*/  BRA `(.L_x_16) ;  /* 0x00000000000c7947 */ /* 0x000fec0003800000 */
.L_x_9:
[----:B------:R-:W0:Y:S01]  /*0ba0*/  MUFU.RSQ R0, -QNAN ;  /* 0xffc0000000007908 */ /* 0x000e220000001400 */
[----:B------:R-:W-:Y:S05]  /*0bb0*/  BRA `(.L_x_16) ;  /* 0x0000000000047947 */ /* 0x000fea0003800000 */
.L_x_8:
[----:B------:R-:W-:-:S07]  /*0bc0*/  FADD.FTZ R0, R0, R3 ;  /* 0x0000000300007221 */ /* 0x000fce0000010000 */
.L_x_16:
[----:B------:R-:W-:Y:S05]  /*0bd0*/  BSYNC.RECONVERGENT B2 ;  /* 0x0000000000027941 */ /* 0x000fea0003800200 */
.L_x_6:
[----:B------:R-:W-:-:S04]  /*0be0*/  IMAD.MOV.U32 R7, RZ, RZ, 0x0 ;  /* 0x00000000ff077424 */ /* 0x000fc800078e00ff */
[----:B0-----:R-:W-:Y:S05]  /*0bf0*/  RET.REL.NODEC R6 `(_Z29cross_entropy_backward_kernelPfPKfPKiii) ;  /* 0xfffffff406007950 */ /* 0x001fea0003c3ffff */
.L_x_17:
[----:B------:R-:W-:-:S00]  /*0c00*/  BRA `(.L_x_17) ;  /* 0xfffffffc00fc7947 */ /* 0x000fc0000383ffff */
[----:B------:R-:W-:-:S00]  /*0c10*/  NOP ;  /* 0x0000000000007918 */ /* 0x000fc00000000000 */
        /* <DEDUP_REMOVED lines=14> */
.L_x_19:


//--------------------- .text._Z28cross_entropy_forward_kernelPKfPKiPfii --------------------------
	.section	.text._Z28cross_entropy_forward_kernelPKfPKiPfii,"ax",@progbits
	.align	128
        .global         _Z28cross_entropy_forward_kernelPKfPKiPfii
        .type           _Z28cross_entropy_forward_kernelPKfPKiPfii,@function
        .size           _Z28cross_entropy_forward_kernelPKfPKiPfii,(.L_x_21 - _Z28cross_entropy_forward_kernelPKfPKiPfii)
        .other          _Z28cross_entropy_forward_kernelPKfPKiPfii,@"STO_CUDA_ENTRY STV_DEFAULT"
_Z28cross_entropy_forward_kernelPKfPKiPfii:
.text._Z28cross_entropy_forward_kernelPKfPKiPfii:
[----:B------:R-:W-:Y:S01]  /*0000*/  LDC R1, c[0x0][0x37c] ;  /* 0x0000df00ff017b82 */ /* 0x000fe20000000800 */
[----:B------:R-:W0:Y:S07]  /*0010*/  S2R R3, SR_TID.X ;  /* 0x0000000000037919 */ /* 0x000e2e0000002100 */
[----:B------:R-:W0:Y:S01]  /*0020*/  S2UR UR4, SR_CTAID.X ;  /* 0x00000000000479c3 */ /* 0x000e220000002500 */
[----:B------:R-:W1:Y:S07]  /*0030*/  LDCU UR5, c[0x0][0x398] ;  /* 0x00007300ff0577ac */ /* 0x000e6e0008000800 */
[----:B------:R-:W0:Y:S02]  /*0040*/  LDC R2, c[0x0][0x360] ;  /* 0x0000d800ff027b82 */ /* 0x000e240000000800 */
[----:B0-----:R-:W-:-:S05]  /*0050*/  IMAD R2, R2, UR4, R3 ;  /* 0x0000000402027c24 */ /* 0x001fca000f8e0203 */
[----:B-1----:R-:W-:-:S13]  /*0060*/  ISETP.GE.AND P0, PT, R2, UR5, PT ;  /* 0x0000000502007c0c */ /* 0x002fda000bf06270 */
[----:B------:R-:W-:Y:S05]  /*0070*/  @P0 EXIT ;  /* 0x000000000000094d */ /* 0x000fea0003800000 */
[----:B------:R-:W0:Y:S01]  /*0080*/  LDC.64 R4, c[0x0][0x388] ;  /* 0x0000e200ff047b82 */ /* 0x000e220000000a00 */
[----:B------:R-:W1:Y:S01]  /*0090*/  LDCU.64 UR4, c[0x0][0x358] ;  /* 0x00006b00ff0477ac */ /* 0x000e620008000a00 */
[----:B------:R-:W2:Y:S06]  /*00a0*/  LDCU UR6, c[0x0][0x39c] ;  /* 0x00007380ff0677ac */ /* 0x000eac0008000800 */
[----:B------:R-:W3:Y:S01]  /*00b0*/  LDC.64 R6, c[0x0][0x380] ;  /* 0x0000e000ff067b82 */ /* 0x000ee20000000a00 */
[----:B0-----:R-:W-:-:S06]  /*00c0*/  IMAD.WIDE R4, R2, 0x4, R4 ;  /* 0x0000000402047825 */ /* 0x001fcc00078e0204 */
[----:B-1----:R-:W2:Y:S02]  /*00d0*/  LDG.E R5, desc[UR4][R4.64] ;  /* 0x0000000404057981 */ /* 0x002ea4000c1e1900 */
[----:B--2---:R-:W-:-:S04]  /*00e0*/  IMAD R3, R2, UR6, R5 ;  /* 0x0000000602037c24 */ /* 0x004fc8000f8e0205 */
[----:B---3--:R-:W-:-:S06]  /*00f0*/  IMAD.WIDE R6, R3, 0x4, R6 ;  /* 0x0000000403067825 */ /* 0x008fcc00078e0206 */
[----:B------:R-:W2:Y:S01]  /*0100*/  LDG.E R6, desc[UR4][R6.64] ;  /* 0x0000000406067981 */ /* 0x000ea2000c1e1900 */
[----:B------:R-:W-:Y:S01]  /*0110*/  HFMA2 R9, -RZ, RZ, 1.5048828125, 33.21875 ;  /* 0x3e055027ff097431 */ /* 0x000fe200000001ff */
[----:B--2---:R-:W-:Y:S02]  /*0120*/  FMNMX R3, R6, 1.0000000116860974231e-07, !PT ;  /* 0x33d6bf9506037809 */ /* 0x004fe40007800000 */
[----:B------:R-:W-:Y:S02]  /*0130*/  MOV R6, 0x7f800000 ;  /* 0x7f80000000067802 */ /* 0x000fe40000000f00 */
[C---:B------:R-:W-:Y:S02]  /*0140*/  IADD3 R0, PT, PT, R3.reuse, -0x3f2aaaab, RZ ;  /* 0xc0d5555503007810 */ /* 0x040fe40007ffe0ff */
[----:B------:R-:W-:Y:S02]  /*0150*/  ISETP.GT.U32.AND P0, PT, R3, 0x7f7fffff, PT ;  /* 0x7f7fffff0300780c */ /* 0x000fe40003f04070 */
[----:B------:R-:W-:-:S04]  /*0160*/  LOP3.LUT R0, R0, 0xff800000, RZ, 0xc0, !PT ;  /* 0xff80000000007812 */ /* 0x000fc800078ec0ff */
[-C--:B------:R-:W-:Y:S02]  /*0170*/  IADD3 R8, PT, PT, R3, -R0.reuse, RZ ;  /* 0x8000000003087210 */ /* 0x080fe40007ffe0ff */
[----:B------:R-:W-:-:S03]  /*0180*/  I2FP.F32.S32 R0, R0 ;  /* 0x0000000000007245 */ /* 0x000fc60000201400 */
[----:B------:R-:W-:Y:S02]  /*0190*/  FADD R8, R8, -1 ;  /* 0xbf80000008087421 */ /* 0x000fe40000000000 */
[----:B------:R-:W-:Y:S02]  /*01a0*/  FFMA R0, R0, 1.1920928955078125e-07, RZ ;  /* 0x3400000000007823 */ /* 0x000fe400000000ff */
[----:B------:R-:W-:-:S04]  /*01b0*/  FFMA R5, R8, -R9, 0.14084610342979431152 ;  /* 0x3e1039f608057423 */ /* 0x000fc80000000809 */
[----:B------:R-:W-:-:S04]  /*01c0*/  FFMA R5, R8, R5, -0.12148627638816833496 ;  /* 0xbdf8cdcc08057423 */ /* 0x000fc80000000005 */
[----:B------:R-:W-:-:S04]  /*01d0*/  FFMA R5, R8, R5, 0.13980610668659210205 ;  /* 0x3e0f295508057423 */ /* 0x000fc80000000005 */
[----:B------:R-:W-:-:S04]  /*01e0*/  FFMA R5, R8, R5, -0.16684235632419586182 ;  /* 0xbe2ad8b908057423 */ /* 0x000fc80000000005 */
[----:B------:R-:W-:-:S04]  /*01f0*/  FFMA R5, R8, R5, 0.20012299716472625732 ;  /* 0x3e4ced0b08057423 */ /* 0x000fc80000000005 */
[C---:B------:R-:W-:Y:S02]  /*0200*/  FFMA R7, R8.reuse, R5, -0.24999669194221496582 ;  /* 0xbe7fff2208077423 */ /* 0x040fe40000000005 */
[----:B------:R-:W0:Y:S02]  /*0210*/  LDC.64 R4, c[0x0][0x390] ;  /* 0x0000e400ff047b82 */ /* 0x000e240000000a00 */
[----:B------:R-:W-:-:S04]  /*0220*/  FFMA R7, R8, R7, 0.33333182334899902344 ;  /* 0x3eaaaa7808077423 */ /* 0x000fc80000000007 */
[----:B------:R-:W-:-:S04]  /*0230*/  FFMA R7, R8, R7, -0.5 ;  /* 0xbf00000008077423 */ /* 0x000fc80000000007 */
[----:B------:R-:W-:-:S04]  /*0240*/  FMUL R7, R8, R7 ;  /* 0x0000000708077220 */ /* 0x000fc80000400000 */
[----:B------:R-:W-:-:S04]  /*0250*/  FFMA R7, R8, R7, R8 ;  /* 0x0000000708077223 */ /* 0x000fc80000000008 */
[----:B------:R-:W-:Y:S01]  /*0260*/  FFMA R0, R0, 0.69314718246459960938, R7 ;  /* 0x3f31721800007823 */ /* 0x000fe20000000007 */
[----:B------:R-:W-:Y:S01]  /*0270*/  @P0 FFMA R0, R3, R6, +INF ;  /* 0x7f80000003000423 */ /* 0x000fe20000000006 */
[----:B0-----:R-:W-:-:S04]  /*0280*/  IMAD.WIDE R2, R2, 0x4, R4 ;  /* 0x0000000402027825 */ /* 0x001fc800078e0204 */
[----:B------:R-:W-:-:S05]  /*0290*/  FADD R5, -R0, -RZ ;  /* 0x800000ff00057221 */ /* 0x000fca0000000100 */
[----:B------:R-:W-:Y:S01]  /*02a0*/  STG.E desc[UR4][R2.64], R5 ;  /* 0x0000000502007986 */ /* 0x000fe2000c101904 */
[----:B------:R-:W-:Y:S05]  /*02b0*/  EXIT ;  /* 0x000000000000794d */ /* 0x000fea0003800000 */
.L_x_18:
        /* <DEDUP_REMOVED lines=12> */
.L_x_21:


//--------------------- .nv.shared.reserved.0     --------------------------
	.section	.nv.shared.reserved.0,"aw",@nobits
	.weak		__nv_reservedSMEM_offset_0_alias
	.size		__nv_reservedSMEM_offset_0_alias, 0, 64
	.other		__nv_reservedSMEM_offset_0_alias,@"STO_CUDA_RESERVED_SHARED STV_DEFAULT"
__nv_reservedSMEM_offset_0_alias:
	.zero		0
	.zero		64


//--------------------- .nv.constant0._Z29cross_entropy_backward_kernelPfPKfPKiii --------------------------
	.section	.nv.constant0._Z29cross_entropy_backward_kernelPfPKfPKiii,"a",@progbits
	.sectionflags	@""
	.align	4
.nv.constant0._Z29cross_entropy_backward_kernelPfPKfPKiii:
	.zero		928


//--------------------- .nv.constant0._Z28cross_entropy_forward_kernelPKfPKiPfii --------------------------
	.section	.nv.constant0._Z28cross_entropy_forward_kernelPKfPKiPfii,"a",@progbits
	.sectionflags	@""
	.align	4
.nv.constant0._Z28cross_entropy_forward_kernelPKfPKiPfii:
	.zero		928


//--------------------- SYMBOLS --------------------------

	.type		.nv.reservedSmem.offset0,@object
	.size		.nv.reservedSmem.offset0,0x4
